//
// Generated by NVIDIA NVVM Compiler
//
// Compiler Build ID: CL-36424714
// Cuda compilation tools, release 13.0, V13.0.88
// Based on NVVM 20.0.0
//

.version 9.0
.target sm_100
.address_size 64

	// .globl	_Z10matMul_GPUPfS_S_

.visible .entry _Z10matMul_GPUPfS_S_(
	.param .u64 .ptr .align 1 _Z10matMul_GPUPfS_S__param_0,
	.param .u64 .ptr .align 1 _Z10matMul_GPUPfS_S__param_1,
	.param .u64 .ptr .align 1 _Z10matMul_GPUPfS_S__param_2
)
{
	.reg .pred 	%p<3>;
	.reg .b32 	%r<18>;
	.reg .b32 	%f<16>;
	.reg .b64 	%rd<18>;

	ld.param.u64 	%rd7, [_Z10matMul_GPUPfS_S__param_0];
	ld.param.u64 	%rd8, [_Z10matMul_GPUPfS_S__param_1];
	ld.param.u64 	%rd9, [_Z10matMul_GPUPfS_S__param_2];
	cvta.to.global.u64 	%rd10, %rd8;
	cvta.to.global.u64 	%rd11, %rd7;
	cvta.to.global.u64 	%rd1, %rd9;
	mov.u32 	%r9, %ctaid.x;
	mov.u32 	%r10, %ntid.x;
	mov.u32 	%r11, %tid.x;
	mad.lo.s32 	%r12, %r9, %r10, %r11;
	mul.lo.s32 	%r1, %r12, 1000;
	add.s64 	%rd2, %rd11, 8;
	add.s64 	%rd3, %rd10, 800;
	mov.b32 	%r15, 0;
$L__BB0_1:
	mul.wide.u32 	%rd12, %r15, 4;
	add.s64 	%rd17, %rd3, %rd12;
	mov.f32 	%f15, 0f00000000;
	mov.b32 	%r17, 0;
	mov.u32 	%r16, %r1;
$L__BB0_2:
	mul.wide.s32 	%rd13, %r16, 4;
	add.s64 	%rd14, %rd2, %rd13;
	ld.global.f32 	%f4, [%rd14+-8];
	ld.global.f32 	%f5, [%rd17+-800];
	fma.rn.f32 	%f6, %f4, %f5, %f15;
	ld.global.f32 	%f7, [%rd14+-4];
	ld.global.f32 	%f8, [%rd17+-400];
	fma.rn.f32 	%f9, %f7, %f8, %f6;
	ld.global.f32 	%f10, [%rd14];
	ld.global.f32 	%f11, [%rd17];
	fma.rn.f32 	%f12, %f10, %f11, %f9;
	ld.global.f32 	%f13, [%rd14+4];
	ld.global.f32 	%f14, [%rd17+400];
	fma.rn.f32 	%f15, %f13, %f14, %f12;
	add.s32 	%r17, %r17, 4;
	add.s32 	%r16, %r16, 4;
	add.s64 	%rd17, %rd17, 1600;
	setp.ne.s32 	%p1, %r17, 100;
	@%p1 bra 	$L__BB0_2;
	add.s32 	%r14, %r15, %r1;
	mul.wide.s32 	%rd15, %r14, 4;
	add.s64 	%rd16, %rd1, %rd15;
	st.global.f32 	[%rd16], %f15;
	add.s32 	%r15, %r15, 1;
	setp.ne.s32 	%p2, %r15, 1000;
	@%p2 bra 	$L__BB0_1;
	ret;

}


// ===== COMPILED SASS (sm_100) =====

	.target	sm_100

	.elftype	@"ET_EXEC"


//--------------------- .note.nv.tkinfo           --------------------------
	.section	.note.nv.tkinfo,"",@"SHT_NOTE"
	.sectionflags	@"SHF_NOTE_NV_TKINFO"
	.tkinfo
        /*0018*/ 	.word	0x00000002
        /*0030*/ 	.string	""
        /*0030*/ 	.string	"ptxas"
        /*0030*/ 	.string	"Cuda compilation tools, release 13.0, V13.0.88"
        /*0030*/ 	.string	"Build cuda_13.0.r13.0/compiler.36424714_0"
        /*0030*/ 	.string	"-arch sm_100 -m 64 "



//--------------------- .note.nv.cuinfo           --------------------------
	.section	.note.nv.cuinfo,"",@"SHT_NOTE"
	.sectionflags	@"SHF_NOTE_NV_CUINFO"
        /*0018*/ 	.short	0x0002
        /*001a*/ 	.short	0x0064
        /*001c*/ 	.short	0x0082
	.zero		2


//--------------------- .nv.info                  --------------------------
	.section	.nv.info,"",@"SHT_CUDA_INFO"
	.align	4


	//----- nvinfo : EIATTR_REGCOUNT
	.align		4
        /*0000*/ 	.byte	0x04, 0x2f
        /*0002*/ 	.short	(.L_1 - .L_0)
	.align		4
.L_0:
        /*0004*/ 	.word	index@(_Z10matMul_GPUPfS_S_)
        /*0008*/ 	.word	0x00000020


	//----- nvinfo : EIATTR_FRAME_SIZE
	.align		4
.L_1:
        /*000c*/ 	.byte	0x04, 0x11
        /*000e*/ 	.short	(.L_3 - .L_2)
	.align		4
.L_2:
        /*0010*/ 	.word	index@(_Z10matMul_GPUPfS_S_)
        /*0014*/ 	.word	0x00000000


	//----- nvinfo : EIATTR_MIN_STACK_SIZE
	.align		4
.L_3:
        /*0018*/ 	.byte	0x04, 0x12
        /*001a*/ 	.short	(.L_5 - .L_4)
	.align		4
.L_4:
        /*001c*/ 	.word	index@(_Z10matMul_GPUPfS_S_)
        /*0020*/ 	.word	0x00000000
.L_5:


//--------------------- .nv.compat                --------------------------
	.section	.nv.compat,"",@"SHT_CUDA_COMPAT_INFO"
	.align	4
        /*0000*/ 	.byte	0x02, 0x09, 0x00, 0x00, 0x02, 0x02, 0x01, 0x00, 0x02, 0x05, 0x05, 0x00, 0x03, 0x07, 0x01, 0x01
        /*0010*/ 	.byte	0x02, 0x03, 0x00, 0x00, 0x02, 0x06, 0x01, 0x00, 0x04, 0x0b, 0x08, 0x00, 0x09, 0x00, 0x00, 0x00
        /*0020*/ 	.byte	0x00, 0x00, 0x00, 0x00


//--------------------- .nv.info._Z10matMul_GPUPfS_S_ --------------------------
	.section	.nv.info._Z10matMul_GPUPfS_S_,"",@"SHT_CUDA_INFO"
	.sectionflags	@""
	.align	4


	//----- nvinfo : EIATTR_CUDA_API_VERSION
	.align		4
        /*0000*/ 	.byte	0x04, 0x37
        /*0002*/ 	.short	(.L_7 - .L_6)
.L_6:
        /*0004*/ 	.word	0x00000082


	//----- nvinfo : EIATTR_KPARAM_INFO
	.align		4
.L_7:
        /*0008*/ 	.byte	0x04, 0x17
        /*000a*/ 	.short	(.L_9 - .L_8)
.L_8:
        /*000c*/ 	.word	0x00000000
        /*0010*/ 	.short	0x0002
        /*0012*/ 	.short	0x0010
        /*0014*/ 	.byte	0x00, 0xf5, 0x21, 0x00


	//----- nvinfo : EIATTR_KPARAM_INFO
	.align		4
.L_9:
        /*0018*/ 	.byte	0x04, 0x17
        /*001a*/ 	.short	(.L_11 - .L_10)
.L_10:
        /*001c*/ 	.word	0x00000000
        /*0020*/ 	.short	0x0001
        /*0022*/ 	.short	0x0008
        /*0024*/ 	.byte	0x00, 0xf5, 0x21, 0x00


	//----- nvinfo : EIATTR_KPARAM_INFO
	.align		4
.L_11:
        /*0028*/ 	.byte	0x04, 0x17
        /*002a*/ 	.short	(.L_13 - .L_12)
.L_12:
        /*002c*/ 	.word	0x00000000
        /*0030*/ 	.short	0x0000
        /*0032*/ 	.short	0x0000
        /*0034*/ 	.byte	0x00, 0xf5, 0x21, 0x00


	//----- nvinfo : EIATTR_SPARSE_MMA_MASK
	.align		4
.L_13:
        /*0038*/ 	.byte	0x03, 0x50
        /*003a*/ 	.short	0x0000


	//----- nvinfo : EIATTR_MAXREG_COUNT
	.align		4
        /*003c*/ 	.byte	0x03, 0x1b
        /*003e*/ 	.short	0x00ff


	//----- nvinfo : EIATTR_MERCURY_ISA_VERSION
	.align		4
        /*0040*/ 	.byte	0x03, 0x5f
        /*0042*/ 	.short	0x0101


	//----- nvinfo : EIATTR_VRC_CTA_INIT_COUNT
	.align		4
        /*0044*/ 	.byte	0x02, 0x4a
	.zero		1
	.zero		1


	//----- nvinfo : EIATTR_EXIT_INSTR_OFFSETS
	.align		4
        /*0048*/ 	.byte	0x04, 0x1c
        /*004a*/ 	.short	(.L_15 - .L_14)


	//   ....[0]....
.L_14:
        /*004c*/ 	.word	0x00001760


	//----- nvinfo : EIATTR_CBANK_PARAM_SIZE
	.align		4
.L_15:
        /*0050*/ 	.byte	0x03, 0x19
        /*0052*/ 	.short	0x0018


	//----- nvinfo : EIATTR_PARAM_CBANK
	.align		4
        /*0054*/ 	.byte	0x04, 0x0a
        /*0056*/ 	.short	(.L_17 - .L_16)
	.align		4
.L_16:
        /*0058*/ 	.word	index@(.nv.constant0._Z10matMul_GPUPfS_S_)
        /*005c*/ 	.short	0x0380
        /*005e*/ 	.short	0x0018


	//----- nvinfo : EIATTR_SW_WAR
	.align		4
.L_17:
        /*0060*/ 	.byte	0x04, 0x36
        /*0062*/ 	.short	(.L_19 - .L_18)
.L_18:
        /*0064*/ 	.word	0x00000008
.L_19:


//--------------------- .nv.callgraph             --------------------------
	.section	.nv.callgraph,"",@"SHT_CUDA_CALLGRAPH"
	.align	4
	.sectionentsize	8
	.align		4
        /*0000*/ 	.word	0x00000000
	.align		4
        /*0004*/ 	.word	0xffffffff
	.align		4
        /*0008*/ 	.word	0x00000000
	.align		4
        /*000c*/ 	.word	0xfffffffe
	.align		4
        /*0010*/ 	.word	0x00000000
	.align		4
        /*0014*/ 	.word	0xfffffffd
	.align		4
        /*0018*/ 	.word	0x00000000
	.align		4
        /*001c*/ 	.word	0xfffffffc


//--------------------- .text._Z10matMul_GPUPfS_S_ --------------------------
	.section	.text._Z10matMul_GPUPfS_S_,"ax",@progbits
	.align	128
        .global         _Z10matMul_GPUPfS_S_
        .type           _Z10matMul_GPUPfS_S_,@function
        .size           _Z10matMul_GPUPfS_S_,(.L_x_2 - _Z10matMul_GPUPfS_S_)
        .other          _Z10matMul_GPUPfS_S_,@"STO_CUDA_ENTRY STV_DEFAULT"
_Z10matMul_GPUPfS_S_:
.text._Z10matMul_GPUPfS_S_:
[----:B------:R-:W-:Y:S01]  /*0000*/  LDC R1, c[0x0][0x37c] ;  /* 0x0000df00ff017b82 */ /* 0x000fe20000000800 */
[----:B------:R-:W0:Y:S07]  /*0010*/  S2R R0, SR_TID.X ;  /* 0x0000000000007919 */ /* 0x000e2e0000002100 */
[----:B------:R-:W0:Y:S01]  /*0020*/  S2UR UR5, SR_CTAID.X ;  /* 0x00000000000579c3 */ /* 0x000e220000002500 */
[----:B------:R-:W1:Y:S01]  /*0030*/  LDCU.128 UR8, c[0x0][0x380] ;  /* 0x00007000ff0877ac */ /* 0x000e620008000c00 */
[----:B------:R-:W-:Y:S01]  /*0040*/  HFMA2 R10, -RZ, RZ, 0, 0 ;  /* 0x00000000ff0a7431 */ /* 0x000fe200000001ff */
[----:B------:R-:W2:Y:S05]  /*0050*/  LDCU.64 UR12, c[0x0][0x358] ;  /* 0x00006b00ff0c77ac */ /* 0x000eaa0008000a00 */
[----:B------:R-:W0:Y:S01]  /*0060*/  LDC R11, c[0x0][0x360] ;  /* 0x0000d800ff0b7b82 */ /* 0x000e220000000800 */
[----:B-1----:R-:W-:-:S02]  /*0070*/  UIADD3 UR6, UP0, UPT, UR8, 0x8, URZ ;  /* 0x0000000808067890 */ /* 0x002fc4000ff1e0ff */
[----:B------:R-:W-:Y:S02]  /*0080*/  UIADD3 UR4, UP1, UPT, UR10, 0x320, URZ ;  /* 0x000003200a047890 */ /* 0x000fe4000ff3e0ff */
[----:B------:R-:W-:Y:S02]  /*0090*/  UIADD3.X UR7, UPT, UPT, URZ, UR9, URZ, UP0, !UPT ;  /* 0x00000009ff077290 */ /* 0x000fe400087fe4ff */
[----:B------:R-:W-:-:S04]  /*00a0*/  MOV R2, UR6 ;  /* 0x0000000600027c02 */ /* 0x000fc80008000f00 */
[----:B------:R-:W-:Y:S01]  /*00b0*/  MOV R3, UR7 ;  /* 0x0000000700037c02 */ /* 0x000fe20008000f00 */
[----:B0-----:R-:W-:Y:S01]  /*00c0*/  IMAD R11, R11, UR5, R0 ;  /* 0x000000050b0b7c24 */ /* 0x001fe2000f8e0200 */
[----:B------:R-:W-:-:S03]  /*00d0*/  UIADD3.X UR5, UPT, UPT, URZ, UR11, URZ, UP1, !UPT ;  /* 0x0000000bff057290 */ /* 0x000fc60008ffe4ff */
[----:B--2---:R-:W-:-:S09]  /*00e0*/  IMAD R11, R11, 0x3e8, RZ ;  /* 0x000003e80b0b7824 */ /* 0x004fd200078e02ff */
.L_x_0:
[----:B------:R-:W-:Y:S01]  /*00f0*/  MOV R4, UR4 ;  /* 0x0000000400047c02 */ /* 0x000fe20008000f00 */
[----:B------:R-:W-:Y:S01]  /*0100*/  IMAD.WIDE R6, R11, 0x4, R2 ;  /* 0x000000040b067825 */ /* 0x000fe200078e0202 */
[----:B------:R-:W-:-:S04]  /*0110*/  MOV R5, UR5 ;  /* 0x0000000500057c02 */ /* 0x000fc80008000f00 */
[----:B------:R-:W2:Y:S01]  /*0120*/  LDG.E R0, desc[UR12][R6.64+-0x8] ;  /* 0xfffff80c06007981 */ /* 0x000ea2000c1e1900 */
[----:B------:R-:W-:-:S03]  /*0130*/  IMAD.WIDE.U32 R4, R10, 0x4, R4 ;  /* 0x000000040a047825 */ /* 0x000fc600078e0004 */
[----:B------:R-:W3:Y:S04]  /*0140*/  LDG.E R16, desc[UR12][R6.64+-0x4] ;  /* 0xfffffc0c06107981 */ /* 0x000ee8000c1e1900 */
[----:B------:R-:W2:Y:S04]  /*0150*/  LDG.E R21, desc[UR12][R4.64+-0x320] ;  /* 0xfffce00c04157981 */ /* 0x000ea8000c1e1900 */
[----:B0-----:R-:W3:Y:S04]  /*0160*/  LDG.E R19, desc[UR12][R4.64+-0x190] ;  /* 0xfffe700c04137981 */ /* 0x001ee8000c1e1900 */
[----:B------:R-:W4:Y:S04]  /*0170*/  LDG.E R20, desc[UR12][R6.64] ;  /* 0x0000000c06147981 */ /* 0x000f28000c1e1900 */
[----:B------:R-:W4:Y:S01]  /*0180*/  LDG.E R23, desc[UR12][R4.64] ;  /* 0x0000000c04177981 */ /* 0x000f22000c1e1900 */
[----:B------:R-:W-:-:S03]  /*0190*/  IADD3 R9, PT, PT, R11, 0x4, RZ ;  /* 0x000000040b097810 */ /* 0x000fc60007ffe0ff */
[----:B------:R0:W5:Y:S02]  /*01a0*/  LDG.E R25, desc[UR12][R6.64+0x4] ;  /* 0x0000040c06197981 */ /* 0x000164000c1e1900 */
[----:B------:R-:W-:Y:S02]  /*01b0*/  IMAD.WIDE R8, R9, 0x4, R2 ;  /* 0x0000000409087825 */ /* 0x000fe400078e0202 */
[----:B------:R-:W5:Y:S04]  /*01c0*/  LDG.E R28, desc[UR12][R4.64+0x190] ;  /* 0x0001900c041c7981 */ /* 0x000f68000c1e1900 */
[----:B------:R-:W5:Y:S04]  /*01d0*/  LDG.E R12, desc[UR12][R8.64+-0x8] ;  /* 0xfffff80c080c7981 */ /* 0x000f68000c1e1900 */
[----:B------:R-:W5:Y:S04]  /*01e0*/  LDG.E R15, desc[UR12][R4.64+0x320] ;  /* 0x0003200c040f7981 */ /* 0x000f68000c1e1900 */
[----:B------:R-:W5:Y:S04]  /*01f0*/  LDG.E R13, desc[UR12][R8.64+-0x4] ;  /* 0xfffffc0c080d7981 */ /* 0x000f68000c1e1900 */
[----:B------:R-:W5:Y:S04]  /*0200*/  LDG.E R14, desc[UR12][R4.64+0x4b0] ;  /* 0x0004b00c040e7981 */ /* 0x000f68000c1e1900 */
[----:B------:R-:W5:Y:S04]  /*0210*/  LDG.E R17, desc[UR12][R8.64] ;  /* 0x0000000c08117981 */ /* 0x000f68000c1e1900 */
[----:B------:R-:W5:Y:S01]  /*0220*/  LDG.E R26, desc[UR12][R4.64+0x640] ;  /* 0x0006400c041a7981 */ /* 0x000f62000c1e1900 */
[----:B0-----:R-:W-:-:S03]  /*0230*/  IADD3 R7, PT, PT, R11, 0x8, RZ ;  /* 0x000000080b077810 */ /* 0x001fc60007ffe0ff */
[----:B------:R0:W5:Y:S04]  /*0240*/  LDG.E R24, desc[UR12][R8.64+0x4] ;  /* 0x0000040c08187981 */ /* 0x000168000c1e1900 */
[----:B------:R-:W5:Y:S01]  /*0250*/  LDG.E R29, desc[UR12][R4.64+0x7d0] ;  /* 0x0007d00c041d7981 */ /* 0x000f62000c1e1900 */
[----:B------:R-:W-:-:S05]  /*0260*/  IMAD.WIDE R6, R7, 0x4, R2 ;  /* 0x0000000407067825 */ /* 0x000fca00078e0202 */
[----:B------:R-:W5:Y:S01]  /*0270*/  LDG.E R18, desc[UR12][R6.64+-0x8] ;  /* 0xfffff80c06127981 */ /* 0x000f62000c1e1900 */
[----:B--2---:R-:W-:-:S03]  /*0280*/  FFMA R27, R0, R21, RZ ;  /* 0x00000015001b7223 */ /* 0x004fc600000000ff */
[----:B------:R-:W2:Y:S04]  /*0290*/  LDG.E R22, desc[UR12][R6.64+0x4] ;  /* 0x0000040c06167981 */ /* 0x000ea8000c1e1900 */
[----:B------:R-:W2:Y:S01]  /*02a0*/  LDG.E R21, desc[UR12][R4.64+0x960] ;  /* 0x0009600c04157981 */ /* 0x000ea2000c1e1900 */
[----:B---3--:R-:W-:-:S03]  /*02b0*/  FFMA R27, R16, R19, R27 ;  /* 0x00000013101b7223 */ /* 0x008fc6000000001b */
[----:B------:R-:W3:Y:S04]  /*02c0*/  LDG.E R16, desc[UR12][R6.64+-0x4] ;  /* 0xfffffc0c06107981 */ /* 0x000ee8000c1e1900 */
[----:B------:R-:W3:Y:S01]  /*02d0*/  LDG.E R19, desc[UR12][R4.64+0xaf0] ;  /* 0x000af00c04137981 */ /* 0x000ee2000c1e1900 */
[----:B----4-:R-:W-:-:S03]  /*02e0*/  FFMA R0, R20, R23, R27 ;  /* 0x0000001714007223 */ /* 0x010fc6000000001b */
[----:B------:R1:W4:Y:S04]  /*02f0*/  LDG.E R20, desc[UR12][R6.64] ;  /* 0x0000000c06147981 */ /* 0x000328000c1e1900 */
[----:B------:R-:W4:Y:S01]  /*0300*/  LDG.E R23, desc[UR12][R4.64+0xc80] ;  /* 0x000c800c04177981 */ /* 0x000f22000c1e1900 */
[----:B0-----:R-:W-:-:S03]  /*0310*/  IADD3 R9, PT, PT, R11, 0xc, RZ ;  /* 0x0000000c0b097810 */ /* 0x001fc60007ffe0ff */
[----:B------:R-:W4:Y:S01]  /*0320*/  LDG.E R27, desc[UR12][R4.64+0xe10] ;  /* 0x000e100c041b7981 */ /* 0x000f22000c1e1900 */
[----:B-----5:R-:W-:Y:S01]  /*0330*/  FFMA R25, R25, R28, R0 ;  /* 0x0000001c19197223 */ /* 0x020fe20000000000 */
[----:B------:R-:W-:-:S04]  /*0340*/  IMAD.WIDE R8, R9, 0x4, R2 ;  /* 0x0000000409087825 */ /* 0x000fc800078e0202 */
[----:B------:R-:W-:Y:S02]  /*0350*/  FFMA R0, R12, R15, R25 ;  /* 0x0000000f0c007223 */ /* 0x000fe40000000019 */
[----:B------:R-:W5:Y:S04]  /*0360*/  LDG.E R12, desc[UR12][R8.64+-0x8] ;  /* 0xfffff80c080c7981 */ /* 0x000f68000c1e1900 */
[----:B------:R-:W5:Y:S01]  /*0370*/  LDG.E R15, desc[UR12][R4.64+0xfa0] ;  /* 0x000fa00c040f7981 */ /* 0x000f62000c1e1900 */
[----:B------:R-:W-:-:S03]  /*0380*/  FFMA R0, R13, R14, R0 ;  /* 0x0000000e0d007223 */ /* 0x000fc60000000000 */
[----:B------:R-:W5:Y:S04]  /*0390*/  LDG.E R13, desc[UR12][R8.64+-0x4] ;  /* 0xfffffc0c080d7981 */ /* 0x000f68000c1e1900 */
[----:B------:R-:W5:Y:S01]  /*03a0*/  LDG.E R14, desc[UR12][R4.64+0x1130] ;  /* 0x0011300c040e7981 */ /* 0x000f62000c1e1900 */
[----:B-1----:R-:W-:-:S03]  /*03b0*/  FFMA R7, R17, R26, R0 ;  /* 0x0000001a11077223 */ /* 0x002fc60000000000 */
[----:B------:R-:W5:Y:S04]  /*03c0*/  LDG.E R0, desc[UR12][R8.64] ;  /* 0x0000000c08007981 */ /* 0x000f68000c1e1900 */
[----:B------:R-:W5:Y:S01]  /*03d0*/  LDG.E R17, desc[UR12][R4.64+0x12c0] ;  /* 0x0012c00c04117981 */ /* 0x000f62000c1e1900 */
[----:B------:R-:W-:Y:S01]  /*03e0*/  FFMA R29, R24, R29, R7 ;  /* 0x0000001d181d7223 */ /* 0x000fe20000000007 */
[----:B------:R-:W-:Y:S02]  /*03f0*/  IADD3 R7, PT, PT, R11, 0x10, RZ ;  /* 0x000000100b077810 */ /* 0x000fe40007ffe0ff */
[----:B------:R0:W5:Y:S03]  /*0400*/  LDG.E R25, desc[UR12][R8.64+0x4] ;  /* 0x0000040c08197981 */ /* 0x000166000c1e1900 */
[----:B------:R-:W-:Y:S01]  /*0410*/  IMAD.WIDE R6, R7, 0x4, R2 ;  /* 0x0000000407067825 */ /* 0x000fe200078e0202 */
[----:B------:R-:W5:Y:S04]  /*0420*/  LDG.E R26, desc[UR12][R4.64+0x1450] ;  /* 0x0014500c041a7981 */ /* 0x000f68000c1e1900 */
[----:B------:R-:W5:Y:S01]  /*0430*/  LDG.E R24, desc[UR12][R6.64+0x4] ;  /* 0x0000040c06187981 */ /* 0x000f62000c1e1900 */
[----:B--2---:R-:W-:-:S03]  /*0440*/  FFMA R29, R18, R21, R29 ;  /* 0x00000015121d7223 */ /* 0x004fc6000000001d */
        /* <DEDUP_REMOVED lines=8> */
[----:B------:R-:W-:Y:S01]  /*04d0*/  FFMA R27, R22, R27, R29 ;  /* 0x0000001b161b7223 */ /* 0x000fe2000000001d */
[----:B0-----:R-:W-:Y:S02]  /*04e0*/  IADD3 R9, PT, PT, R11, 0x14, RZ ;  /* 0x000000140b097810 */ /* 0x001fe40007ffe0ff */
[----:B------:R-:W4:Y:S03]  /*04f0*/  LDG.E R29, desc[UR12][R4.64+0x1a90] ;  /* 0x001a900c041d7981 */ /* 0x000f26000c1e1900 */
[----:B------:R-:W-:-:S04]  /*0500*/  IMAD.WIDE R8, R9, 0x4, R2 ;  /* 0x0000000409087825 */ /* 0x000fc800078e0202 */
[----:B-----5:R-:W-:Y:S02]  /*0510*/  FFMA R22, R12, R15, R27 ;  /* 0x0000000f0c167223 */ /* 0x020fe4000000001b */
        /* <DEDUP_REMOVED lines=8> */
[----:B------:R-:W-:-:S03]  /*05a0*/  IADD3 R7, PT, PT, R11, 0x18, RZ ;  /* 0x000000180b077810 */ /* 0x000fc60007ffe0ff */
[----:B------:R4:W5:Y:S04]  /*05b0*/  LDG.E R22, desc[UR12][R8.64+0x4] ;  /* 0x0000040c08167981 */ /* 0x000968000c1e1900 */
[----:B------:R-:W5:Y:S01]  /*05c0*/  LDG.E R27, desc[UR12][R4.64+0x20d0] ;  /* 0x0020d00c041b7981 */ /* 0x000f62000c1e1900 */
[----:B------:R-:W-:Y:S01]  /*05d0*/  FFMA R25, R25, R26, R6 ;  /* 0x0000001a19197223 */ /* 0x000fe20000000006 */
[----:B------:R-:W-:Y:S02]  /*05e0*/  IMAD.WIDE R6, R7, 0x4, R2 ;  /* 0x0000000407067825 */ /* 0x000fe400078e0202 */
[----:B------:R-:W5:Y:S02]  /*05f0*/  LDG.E R26, desc[UR12][R4.64+0x2710] ;  /* 0x0027100c041a7981 */ /* 0x000f64000c1e1900 */
[----:B--2---:R-:W-:-:S02]  /*0600*/  FFMA R25, R18, R21, R25 ;  /* 0x0000001512197223 */ /* 0x004fc40000000019 */
[----:B------:R-:W2:Y:S04]  /*0610*/  LDG.E R18, desc[UR12][R6.64+-0x8] ;  /* 0xfffff80c06127981 */ /* 0x000ea8000c1e1900 */
[----:B------:R-:W2:Y:S01]  /*0620*/  LDG.E R21, desc[UR12][R4.64+0x2260] ;  /* 0x0022600c04157981 */ /* 0x000ea2000c1e1900 */
[----:B---3--:R-:W-:-:S03]  /*0630*/  FFMA R25, R16, R19, R25 ;  /* 0x0000001310197223 */ /* 0x008fc60000000019 */
[----:B------:R-:W3:Y:S04]  /*0640*/  LDG.E R16, desc[UR12][R6.64+-0x4] ;  /* 0xfffffc0c06107981 */ /* 0x000ee8000c1e1900 */
[----:B------:R-:W3:Y:S01]  /*0650*/  LDG.E R19, desc[UR12][R4.64+0x23f0] ;  /* 0x0023f00c04137981 */ /* 0x000ee2000c1e1900 */
[----:B----4-:R-:W-:-:S03]  /*0660*/  FFMA R9, R20, R23, R25 ;  /* 0x0000001714097223 */ /* 0x010fc60000000019 */
[----:B------:R-:W4:Y:S01]  /*0670*/  LDG.E R20, desc[UR12][R6.64] ;  /* 0x0000000c06147981 */ /* 0x000f22000c1e1900 */
[----:B------:R-:W-:-:S03]  /*0680*/  FFMA R29, R24, R29, R9 ;  /* 0x0000001d181d7223 */ /* 0x000fc60000000009 */
[----:B------:R-:W4:Y:S01]  /*0690*/  LDG.E R25, desc[UR12][R4.64+0x2580] ;  /* 0x0025800c04197981 */ /* 0x000f22000c1e1900 */
[----:B------:R-:W-:-:S03]  /*06a0*/  IADD3 R9, PT, PT, R11, 0x1c, RZ ;  /* 0x0000001c0b097810 */ /* 0x000fc60007ffe0ff */
[----:B------:R0:W4:Y:S02]  /*06b0*/  LDG.E R23, desc[UR12][R6.64+0x4] ;  /* 0x0000040c06177981 */ /* 0x000124000c1e1900 */
[----:B------:R-:W-:-:S04]  /*06c0*/  IMAD.WIDE R8, R9, 0x4, R2 ;  /* 0x0000000409087825 */ /* 0x000fc800078e0202 */
[----:B-----5:R-:W-:Y:S02]  /*06d0*/  FFMA R24, R12, R15, R29 ;  /* 0x0000000f0c187223 */ /* 0x020fe4000000001d */
[----:B------:R-:W5:Y:S04]  /*06e0*/  LDG.E R12, desc[UR12][R8.64+-0x8] ;  /* 0xfffff80c080c7981 */ /* 0x000f68000c1e1900 */
[----:B------:R-:W5:Y:S01]  /*06f0*/  LDG.E R15, desc[UR12][R4.64+0x28a0] ;  /* 0x0028a00c040f7981 */ /* 0x000f62000c1e1900 */
[----:B------:R-:W-:-:S03]  /*0700*/  FFMA R29, R13, R14, R24 ;  /* 0x0000000e0d1d7223 */ /* 0x000fc60000000018 */
[----:B------:R-:W5:Y:S04]  /*0710*/  LDG.E R13, desc[UR12][R8.64+-0x4] ;  /* 0xfffffc0c080d7981 */ /* 0x000f68000c1e1900 */
[----:B------:R-:W5:Y:S01]  /*0720*/  LDG.E R14, desc[UR12][R4.64+0x2a30] ;  /* 0x002a300c040e7981 */ /* 0x000f62000c1e1900 */
[----:B------:R-:W-:-:S03]  /*0730*/  FFMA R29, R0, R17, R29 ;  /* 0x00000011001d7223 */ /* 0x000fc6000000001d */
[----:B------:R-:W5:Y:S04]  /*0740*/  LDG.E R0, desc[UR12][R8.64] ;  /* 0x0000000c08007981 */ /* 0x000f68000c1e1900 */
[----:B------:R-:W5:Y:S01]  /*0750*/  LDG.E R17, desc[UR12][R4.64+0x2bc0] ;  /* 0x002bc00c04117981 */ /* 0x000f62000c1e1900 */
[----:B0-----:R-:W-:Y:S01]  /*0760*/  IADD3 R7, PT, PT, R11, 0x20, RZ ;  /* 0x000000200b077810 */ /* 0x001fe20007ffe0ff */
[----:B------:R-:W-:Y:S02]  /*0770*/  FFMA R27, R22, R27, R29 ;  /* 0x0000001b161b7223 */ /* 0x000fe4000000001d */
[----:B------:R0:W5:Y:S04]  /*0780*/  LDG.E R24, desc[UR12][R8.64+0x4] ;  /* 0x0000040c08187981 */ /* 0x000168000c1e1900 */
[----:B------:R-:W5:Y:S01]  /*0790*/  LDG.E R29, desc[UR12][R4.64+0x2d50] ;  /* 0x002d500c041d7981 */ /* 0x000f62000c1e1900 */
[----:B------:R-:W-:-:S04]  /*07a0*/  IMAD.WIDE R6, R7, 0x4, R2 ;  /* 0x0000000407067825 */ /* 0x000fc800078e0202 */
[----:B--2---:R-:W-:Y:S01]  /*07b0*/  FFMA R27, R18, R21, R27 ;  /* 0x00000015121b7223 */ /* 0x004fe2000000001b */
[----:B0-----:R-:W-:Y:S01]  /*07c0*/  IADD3 R9, PT, PT, R11, 0x24, RZ ;  /* 0x000000240b097810 */ /* 0x001fe20007ffe0ff */
[----:B------:R-:W2:Y:S04]  /*07d0*/  LDG.E R18, desc[UR12][R6.64+-0x8] ;  /* 0xfffff80c06127981 */ /* 0x000ea8000c1e1900 */
[----:B------:R-:W2:Y:S01]  /*07e0*/  LDG.E R21, desc[UR12][R4.64+0x2ee0] ;  /* 0x002ee00c04157981 */ /* 0x000ea2000c1e1900 */
[----:B---3--:R-:W-:-:S03]  /*07f0*/  FFMA R27, R16, R19, R27 ;  /* 0x00000013101b7223 */ /* 0x008fc6000000001b */
[----:B------:R-:W3:Y:S04]  /*0800*/  LDG.E R16, desc[UR12][R6.64+-0x4] ;  /* 0xfffffc0c06107981 */ /* 0x000ee8000c1e1900 */
[----:B------:R-:W3:Y:S01]  /*0810*/  LDG.E R19, desc[UR12][R4.64+0x3070] ;  /* 0x0030700c04137981 */ /* 0x000ee2000c1e1900 */
[----:B----4-:R-:W-:-:S03]  /*0820*/  FFMA R8, R20, R25, R27 ;  /* 0x0000001914087223 */ /* 0x010fc6000000001b */
[----:B------:R-:W4:Y:S04]  /*0830*/  LDG.E R20, desc[UR12][R6.64] ;  /* 0x0000000c06147981 */ /* 0x000f28000c1e1900 */
[----:B------:R-:W4:Y:S01]  /*0840*/  LDG.E R27, desc[UR12][R4.64+0x3200] ;  /* 0x0032000c041b7981 */ /* 0x000f22000c1e1900 */
[----:B------:R-:W-:-:S03]  /*0850*/  FFMA R25, R23, R26, R8 ;  /* 0x0000001a17197223 */ /* 0x000fc60000000008 */
[----:B------:R0:W4:Y:S01]  /*0860*/  LDG.E R22, desc[UR12][R6.64+0x4] ;  /* 0x0000040c06167981 */ /* 0x000122000c1e1900 */
[----:B------:R-:W-:-:S03]  /*0870*/  IMAD.WIDE R8, R9, 0x4, R2 ;  /* 0x0000000409087825 */ /* 0x000fc600078e0202 */
[----:B------:R-:W4:Y:S01]  /*0880*/  LDG.E R23, desc[UR12][R4.64+0x3390] ;  /* 0x0033900c04177981 */ /* 0x000f22000c1e1900 */
[----:B-----5:R-:W-:-:S03]  /*0890*/  FFMA R26, R12, R15, R25 ;  /* 0x0000000f0c1a7223 */ /* 0x020fc60000000019 */
[----:B------:R-:W5:Y:S04]  /*08a0*/  LDG.E R12, desc[UR12][R8.64+-0x8] ;  /* 0xfffff80c080c7981 */ /* 0x000f68000c1e1900 */
[----:B------:R-:W5:Y:S01]  /*08b0*/  LDG.E R15, desc[UR12][R4.64+0x3520] ;  /* 0x0035200c040f7981 */ /* 0x000f62000c1e1900 */
[----:B------:R-:W-:-:S03]  /*08c0*/  FFMA R25, R13, R14, R26 ;  /* 0x0000000e0d197223 */ /* 0x000fc6000000001a */
[----:B------:R-:W5:Y:S04]  /*08d0*/  LDG.E R13, desc[UR12][R8.64+-0x4] ;  /* 0xfffffc0c080d7981 */ /* 0x000f68000c1e1900 */
[----:B------:R-:W5:Y:S01]  /*08e0*/  LDG.E R14, desc[UR12][R4.64+0x36b0] ;  /* 0x0036b00c040e7981 */ /* 0x000f62000c1e1900 */
[----:B0-----:R-:W-:-:S03]  /*08f0*/  FFMA R7, R0, R17, R25 ;  /* 0x0000001100077223 */ /* 0x001fc60000000019 */
        /* <DEDUP_REMOVED lines=15> */
[----:B------:R-:W4:Y:S01]  /*09f0*/  LDG.E R27, desc[UR12][R4.64+0x3e80] ;  /* 0x003e800c041b7981 */ /* 0x000f22000c1e1900 */
[----:B0-----:R-:W-:-:S03]  /*0a00*/  IADD3 R9, PT, PT, R11, 0x2c, RZ ;  /* 0x0000002c0b097810 */ /* 0x001fc60007ffe0ff */
[----:B------:R0:W4:Y:S01]  /*0a10*/  LDG.E R20, desc[UR12][R6.64+0x4] ;  /* 0x0000040c06147981 */ /* 0x000122000c1e1900 */
[----:B------:R-:W-:-:S03]  /*0a20*/  FFMA R29, R22, R23, R29 ;  /* 0x00000017161d7223 */ /* 0x000fc6000000001d */
[----:B------:R-:W4:Y:S01]  /*0a30*/  LDG.E R23, desc[UR12][R4.64+0x4010] ;  /* 0x0040100c04177981 */ /* 0x000f22000c1e1900 */
[----:B------:R-:W-:-:S04]  /*0a40*/  IMAD.WIDE R8, R9, 0x4, R2 ;  /* 0x0000000409087825 */ /* 0x000fc800078e0202 */
[----:B-----5:R-:W-:Y:S02]  /*0a50*/  FFMA R22, R12, R15, R29 ;  /* 0x0000000f0c167223 */ /* 0x020fe4000000001d */
        /* <DEDUP_REMOVED lines=8> */
[----:B------:R-:W-:Y:S01]  /*0ae0*/  IADD3 R7, PT, PT, R11, 0x30, RZ ;  /* 0x000000300b077810 */ /* 0x000fe20007ffe0ff */
[----:B------:R-:W-:Y:S02]  /*0af0*/  FFMA R29, R25, R26, R6 ;  /* 0x0000001a191d7223 */ /* 0x000fe40000000006 */
[----:B------:R0:W5:Y:S02]  /*0b00*/  LDG.E R22, desc[UR12][R8.64+0x4] ;  /* 0x0000040c08167981 */ /* 0x000164000c1e1900 */
[----:B------:R-:W-:-:S02]  /*0b10*/  IMAD.WIDE R6, R7, 0x4, R2 ;  /* 0x0000000407067825 */ /* 0x000fc400078e0202 */
        /* <DEDUP_REMOVED lines=8> */
[----:B----4-:R-:W-:Y:S01]  /*0ba0*/  FFMA R29, R24, R27, R29 ;  /* 0x0000001b181d7223 */ /* 0x010fe2000000001d */
[----:B0-----:R-:W-:Y:S02]  /*0bb0*/  IADD3 R9, PT, PT, R11, 0x34, RZ ;  /* 0x000000340b097810 */ /* 0x001fe40007ffe0ff */
[----:B------:R0:W4:Y:S04]  /*0bc0*/  LDG.E R24, desc[UR12][R6.64] ;  /* 0x0000000c06187981 */ /* 0x000128000c1e1900 */
[----:B------:R-:W4:Y:S01]  /*0bd0*/  LDG.E R27, desc[UR12][R4.64+0x4b00] ;  /* 0x004b000c041b7981 */ /* 0x000f22000c1e1900 */
        /* <DEDUP_REMOVED lines=26> */
[----:B0-----:R-:W-:Y:S01]  /*0d80*/  IADD3 R9, PT, PT, R11, 0x3c, RZ ;  /* 0x0000003c0b097810 */ /* 0x001fe20007ffe0ff */
[----:B------:R-:W-:Y:S02]  /*0d90*/  FFMA R29, R26, R23, R29 ;  /* 0x000000171a1d7223 */ /* 0x000fe4000000001d */
[----:B------:R0:W4:Y:S04]  /*0da0*/  LDG.E R24, desc[UR12][R6.64+0x4] ;  /* 0x0000040c06187981 */ /* 0x000128000c1e1900 */
[----:B------:R-:W4:Y:S01]  /*0db0*/  LDG.E R23, desc[UR12][R4.64+0x5910] ;  /* 0x0059100c04177981 */ /* 0x000f22000c1e1900 */
[----:B------:R-:W-:-:S04]  /*0dc0*/  IMAD.WIDE R8, R9, 0x4, R2 ;  /* 0x0000000409087825 */ /* 0x000fc800078e0202 */
[----:B-----5:R-:W-:Y:S01]  /*0dd0*/  FFMA R29, R12, R15, R29 ;  /* 0x0000000f0c1d7223 */ /* 0x020fe2000000001d */
[----:B0-----:R-:W-:Y:S01]  /*0de0*/  IADD3 R7, PT, PT, R11, 0x40, RZ ;  /* 0x000000400b077810 */ /* 0x001fe20007ffe0ff */
        /* <DEDUP_REMOVED lines=8> */
[----:B------:R-:W-:-:S04]  /*0e70*/  IMAD.WIDE R6, R7, 0x4, R2 ;  /* 0x0000000407067825 */ /* 0x000fc800078e0202 */
[----:B------:R-:W-:Y:S01]  /*0e80*/  FFMA R20, R20, R25, R29 ;  /* 0x0000001914147223 */ /* 0x000fe2000000001d */
[----:B------:R0:W5:Y:S04]  /*0e90*/  LDG.E R26, desc[UR12][R8.64+0x4] ;  /* 0x0000040c081a7981 */ /* 0x000168000c1e1900 */
        /* <DEDUP_REMOVED lines=28> */
[----:B------:R-:W5:Y:S02]  /*1060*/  LDG.E R25, desc[UR12][R4.64+0x6bd0] ;  /* 0x006bd00c04197981 */ /* 0x000f64000c1e1900 */
[----:B--2---:R-:W-:Y:S02]  /*1070*/  FFMA R26, R18, R21, R29 ;  /* 0x00000015121a7223 */ /* 0x004fe4000000001d */
[----:B------:R-:W2:Y:S04]  /*1080*/  LDG.E R18, desc[UR12][R6.64+-0x8] ;  /* 0xfffff80c06127981 */ /* 0x000ea8000c1e1900 */
[----:B------:R-:W2:Y:S01]  /*1090*/  LDG.E R21, desc[UR12][R4.64+0x6d60] ;  /* 0x006d600c04157981 */ /* 0x000ea2000c1e1900 */
[----:B---3--:R-:W-:-:S03]  /*10a0*/  FFMA R29, R19, R16, R26 ;  /* 0x00000010131d7223 */ /* 0x008fc6000000001a */
[----:B------:R-:W3:Y:S04]  /*10b0*/  LDG.E R19, desc[UR12][R6.64+-0x4] ;  /* 0xfffffc0c06137981 */ /* 0x000ee8000c1e1900 */
[----:B------:R-:W3:Y:S01]  /*10c0*/  LDG.E R16, desc[UR12][R4.64+0x6ef0] ;  /* 0x006ef00c04107981 */ /* 0x000ee2000c1e1900 */
[----:B----4-:R-:W-:Y:S01]  /*10d0*/  FFMA R27, R20, R27, R29 ;  /* 0x0000001b141b7223 */ /* 0x010fe2000000001d */
[----:B0-----:R-:W-:Y:S02]  /*10e0*/  IADD3 R9, PT, PT, R11, 0x4c, RZ ;  /* 0x0000004c0b097810 */ /* 0x001fe40007ffe0ff */
[----:B------:R-:W4:Y:S01]  /*10f0*/  LDG.E R20, desc[UR12][R6.64] ;  /* 0x0000000c06147981 */ /* 0x000f22000c1e1900 */
[----:B------:R-:W-:-:S03]  /*1100*/  FFMA R29, R22, R23, R27 ;  /* 0x00000017161d7223 */ /* 0x000fc6000000001b */
[----:B------:R-:W4:Y:S01]  /*1110*/  LDG.E R23, desc[UR12][R4.64+0x7080] ;  /* 0x0070800c04177981 */ /* 0x000f22000c1e1900 */
[----:B------:R-:W-:-:S03]  /*1120*/  IMAD.WIDE R8, R9, 0x4, R2 ;  /* 0x0000000409087825 */ /* 0x000fc600078e0202 */
[----:B------:R0:W4:Y:S04]  /*1130*/  LDG.E R22, desc[UR12][R6.64+0x4] ;  /* 0x0000040c06167981 */ /* 0x000128000c1e1900 */
        /* <DEDUP_REMOVED lines=10> */
[----:B0-----:R-:W-:-:S03]  /*11e0*/  IADD3 R7, PT, PT, R11, 0x50, RZ ;  /* 0x000000500b077810 */ /* 0x001fc60007ffe0ff */
        /* <DEDUP_REMOVED lines=11> */
[----:B0-----:R-:W-:-:S03]  /*12a0*/  IADD3 R9, PT, PT, R11, 0x54, RZ ;  /* 0x000000540b097810 */ /* 0x001fc60007ffe0ff */
[----:B------:R-:W3:Y:S01]  /*12b0*/  LDG.E R24, desc[UR12][R4.64+0x84d0] ;  /* 0x0084d00c04187981 */ /* 0x000ee2000c1e1900 */
[----:B----4-:R-:W-:-:S03]  /*12c0*/  FFMA R23, R20, R23, R25 ;  /* 0x0000001714177223 */ /* 0x010fc60000000019 */
[----:B------:R-:W4:Y:S01]  /*12d0*/  LDG.E R20, desc[UR12][R4.64+0x7d00] ;  /* 0x007d000c04147981 */ /* 0x000f22000c1e1900 */
[----:B------:R-:W-:-:S04]  /*12e0*/  IMAD.WIDE R8, R9, 0x4, R2 ;  /* 0x0000000409087825 */ /* 0x000fc800078e0202 */
[----:B------:R-:W-:Y:S02]  /*12f0*/  FFMA R27, R22, R27, R23 ;  /* 0x0000001b161b7223 */ /* 0x000fe40000000017 */
[----:B------:R-:W4:Y:S02]  /*1300*/  LDG.E R23, desc[UR12][R6.64] ;  /* 0x0000000c06177981 */ /* 0x000f24000c1e1900 */
[----:B-----5:R-:W-:Y:S02]  /*1310*/  FFMA R22, R12, R15, R27 ;  /* 0x0000000f0c167223 */ /* 0x020fe4000000001b */
[----:B------:R0:W5:Y:S04]  /*1320*/  LDG.E R12, desc[UR12][R6.64+0x4] ;  /* 0x0000040c060c7981 */ /* 0x000168000c1e1900 */
[----:B------:R-:W5:Y:S01]  /*1330*/  LDG.E R15, desc[UR12][R4.64+0x7e90] ;  /* 0x007e900c040f7981 */ /* 0x000f62000c1e1900 */
[----:B------:R-:W-:-:S03]  /*1340*/  FFMA R22, R13, R14, R22 ;  /* 0x0000000e0d167223 */ /* 0x000fc60000000016 */
[----:B------:R-:W5:Y:S04]  /*1350*/  LDG.E R13, desc[UR12][R8.64+-0x8] ;  /* 0xfffff80c080d7981 */ /* 0x000f68000c1e1900 */
[----:B------:R-:W5:Y:S01]  /*1360*/  LDG.E R14, desc[UR12][R4.64+0x8020] ;  /* 0x0080200c040e7981 */ /* 0x000f62000c1e1900 */
[----:B------:R-:W-:-:S03]  /*1370*/  FFMA R25, R17, R0, R22 ;  /* 0x0000000011197223 */ /* 0x000fc60000000016 */
[----:B------:R-:W5:Y:S04]  /*1380*/  LDG.E R17, desc[UR12][R8.64+-0x4] ;  /* 0xfffffc0c08117981 */ /* 0x000f68000c1e1900 */
[----:B------:R-:W5:Y:S01]  /*1390*/  LDG.E R0, desc[UR12][R4.64+0x81b0] ;  /* 0x0081b00c04007981 */ /* 0x000f62000c1e1900 */
[----:B------:R-:W-:-:S03]  /*13a0*/  FFMA R29, R26, R29, R25 ;  /* 0x0000001d1a1d7223 */ /* 0x000fc60000000019 */
[----:B------:R-:W5:Y:S01]  /*13b0*/  LDG.E R22, desc[UR12][R8.64] ;  /* 0x0000000c08167981 */ /* 0x000f62000c1e1900 */
[----:B------:R-:W-:-:S03]  /*13c0*/  IADD3 R26, PT, PT, R11, 0x58, RZ ;  /* 0x000000580b1a7810 */ /* 0x000fc60007ffe0ff */
[----:B------:R-:W5:Y:S02]  /*13d0*/  LDG.E R25, desc[UR12][R4.64+0x8340] ;  /* 0x0083400c04197981 */ /* 0x000f64000c1e1900 */
[----:B0-----:R-:W-:Y:S02]  /*13e0*/  IMAD.WIDE R6, R26, 0x4, R2 ;  /* 0x000000041a067825 */ /* 0x001fe400078e0202 */
[----:B------:R0:W5:Y:S02]  /*13f0*/  LDG.E R27, desc[UR12][R8.64+0x4] ;  /* 0x0000040c081b7981 */ /* 0x000164000c1e1900 */
[----:B--2---:R-:W-:Y:S02]  /*1400*/  FFMA R26, R18, R21, R29 ;  /* 0x00000015121a7223 */ /* 0x004fe4000000001d */
[----:B------:R-:W2:Y:S04]  /*1410*/  LDG.E R18, desc[UR12][R6.64+-0x8] ;  /* 0xfffff80c06127981 */ /* 0x000ea8000c1e1900 */
[----:B------:R-:W2:Y:S01]  /*1420*/  LDG.E R21, desc[UR12][R4.64+0x8660] ;  /* 0x0086600c04157981 */ /* 0x000ea2000c1e1900 */
[----:B---3--:R-:W-:-:S03]  /*1430*/  FFMA R26, R19, R16, R26 ;  /* 0x00000010131a7223 */ /* 0x008fc6000000001a */
[----:B------:R-:W3:Y:S04]  /*1440*/  LDG.E R16, desc[UR12][R6.64+-0x4] ;  /* 0xfffffc0c06107981 */ /* 0x000ee8000c1e1900 */
[----:B------:R-:W3:Y:S01]  /*1450*/  LDG.E R19, desc[UR12][R4.64+0x87f0] ;  /* 0x0087f00c04137981 */ /* 0x000ee2000c1e1900 */
[----:B0-----:R-:W-:Y:S01]  /*1460*/  IADD3 R9, PT, PT, R11, 0x5c, RZ ;  /* 0x0000005c0b097810 */ /* 0x001fe20007ffe0ff */
[----:B----4-:R-:W-:-:S04]  /*1470*/  FFMA R23, R23, R20, R26 ;  /* 0x0000001417177223 */ /* 0x010fc8000000001a */
[----:B------:R-:W-:Y:S01]  /*1480*/  IMAD.WIDE R8, R9, 0x4, R2 ;  /* 0x0000000409087825 */ /* 0x000fe200078e0202 */
[----:B------:R-:W-:Y:S01]  /*1490*/  IADD3 R29, PT, PT, R11, 0x60, RZ ;  /* 0x000000600b1d7810 */ /* 0x000fe20007ffe0ff */
[----:B------:R-:W4:Y:S02]  /*14a0*/  LDG.E R20, desc[UR12][R4.64+0x8fc0] ;  /* 0x008fc00c04147981 */ /* 0x000f24000c1e1900 */
[----:B-----5:R-:W-:Y:S02]  /*14b0*/  FFMA R12, R12, R15, R23 ;  /* 0x0000000f0c0c7223 */ /* 0x020fe40000000017 */
[----:B------:R-:W5:Y:S04]  /*14c0*/  LDG.E R15, desc[UR12][R6.64+0x4] ;  /* 0x0000040c060f7981 */ /* 0x000f68000c1e1900 */
[----:B------:R-:W4:Y:S01]  /*14d0*/  LDG.E R23, desc[UR12][R8.64+-0x4] ;  /* 0xfffffc0c08177981 */ /* 0x000f22000c1e1900 */
[----:B------:R-:W-:-:S03]  /*14e0*/  FFMA R14, R13, R14, R12 ;  /* 0x0000000e0d0e7223 */ /* 0x000fc6000000000c */
[----:B------:R0:W5:Y:S04]  /*14f0*/  LDG.E R12, desc[UR12][R6.64] ;  /* 0x0000000c060c7981 */ /* 0x000168000c1e1900 */
[----:B------:R-:W5:Y:S01]  /*1500*/  LDG.E R13, desc[UR12][R4.64+0x8980] ;  /* 0x0089800c040d7981 */ /* 0x000f62000c1e1900 */
[----:B------:R-:W-:-:S03]  /*1510*/  FFMA R17, R17, R0, R14 ;  /* 0x0000000011117223 */ /* 0x000fc6000000000e */
[----:B------:R-:W4:Y:S01]  /*1520*/  LDG.E R0, desc[UR12][R4.64+0x8b10] ;  /* 0x008b100c04007981 */ /* 0x000f22000c1e1900 */
[----:B------:R-:W-:-:S03]  /*1530*/  FFMA R14, R22, R25, R17 ;  /* 0x00000019160e7223 */ /* 0x000fc60000000011 */
[----:B------:R-:W4:Y:S04]  /*1540*/  LDG.E R22, desc[UR12][R8.64+-0x8] ;  /* 0xfffff80c08167981 */ /* 0x000f28000c1e1900 */
[----:B------:R-:W4:Y:S01]  /*1550*/  LDG.E R25, desc[UR12][R4.64+0x8ca0] ;  /* 0x008ca00c04197981 */ /* 0x000f22000c1e1900 */
[----:B------:R-:W-:-:S03]  /*1560*/  FFMA R27, R27, R24, R14 ;  /* 0x000000181b1b7223 */ /* 0x000fc6000000000e */
[----:B------:R-:W4:Y:S01]  /*1570*/  LDG.E R14, desc[UR12][R4.64+0x8e30] ;  /* 0x008e300c040e7981 */ /* 0x000f22000c1e1900 */
[----:B0-----:R-:W-:-:S03]  /*1580*/  IMAD.WIDE R6, R29, 0x4, R2 ;  /* 0x000000041d067825 */ /* 0x001fc600078e0202 */
[----:B------:R-:W4:Y:S04]  /*1590*/  LDG.E R17, desc[UR12][R8.64] ;  /* 0x0000000c08117981 */ /* 0x000f28000c1e1900 */
[----:B------:R-:W4:Y:S04]  /*15a0*/  LDG.E R24, desc[UR12][R6.64+-0x8] ;  /* 0xfffff80c06187981 */ /* 0x000f28000c1e1900 */
[----:B------:R-:W4:Y:S04]  /*15b0*/  LDG.E R26, desc[UR12][R6.64+0x4] ;  /* 0x0000040c061a7981 */ /* 0x000f28000c1e1900 */
[----:B------:R-:W4:Y:S01]  /*15c0*/  LDG.E R29, desc[UR12][R4.64+0x9790] ;  /* 0x0097900c041d7981 */ /* 0x000f22000c1e1900 */
[----:B--2---:R-:W-:-:S03]  /*15d0*/  FFMA R27, R18, R21, R27 ;  /* 0x00000015121b7223 */ /* 0x004fc6000000001b */
[----:B------:R3:W2:Y:S04]  /*15e0*/  LDG.E R18, desc[UR12][R8.64+0x4] ;  /* 0x0000040c08127981 */ /* 0x0006a8000c1e1900 */
[----:B------:R-:W2:Y:S01]  /*15f0*/  LDG.E R21, desc[UR12][R4.64+0x9150] ;  /* 0x0091500c04157981 */ /* 0x000ea2000c1e1900 */
[----:B---3--:R-:W-:-:S03]  /*1600*/  FFMA R9, R16, R19, R27 ;  /* 0x0000001310097223 */ /* 0x008fc6000000001b */
[----:B------:R-:W3:Y:S04]  /*1610*/  LDG.E R27, desc[UR12][R4.64+0x92e0] ;  /* 0x0092e00c041b7981 */ /* 0x000ee8000c1e1900 */
[----:B------:R-:W3:Y:S04]  /*1620*/  LDG.E R19, desc[UR12][R6.64+-0x4] ;  /* 0xfffffc0c06137981 */ /* 0x000ee8000c1e1900 */
[----:B------:R0:W3:Y:S04]  /*1630*/  LDG.E R16, desc[UR12][R6.64] ;  /* 0x0000000c06107981 */ /* 0x0000e8000c1e1900 */
[----:B------:R-:W3:Y:S01]  /*1640*/  LDG.E R6, desc[UR12][R4.64+0x9470] ;  /* 0x0094700c04067981 */ /* 0x000ee2000c1e1900 */
[----:B-----5:R-:W-:-:S02]  /*1650*/  FFMA R12, R12, R13, R9 ;  /* 0x0000000d0c0c7223 */ /* 0x020fc40000000009 */
[----:B------:R-:W1:Y:S02]  /*1660*/  LDC.64 R8, c[0x0][0x390] ;  /* 0x0000e400ff087b82 */ /* 0x000e640000000a00 */
[----:B----4-:R-:W-:-:S04]  /*1670*/  FFMA R15, R15, R0, R12 ;  /* 0x000000000f0f7223 */ /* 0x010fc8000000000c */
[----:B------:R-:W-:-:S04]  /*1680*/  FFMA R22, R22, R25, R15 ;  /* 0x0000001916167223 */ /* 0x000fc8000000000f */
[----:B------:R-:W-:-:S04]  /*1690*/  FFMA R14, R23, R14, R22 ;  /* 0x0000000e170e7223 */ /* 0x000fc80000000016 */
[----:B------:R-:W-:Y:S01]  /*16a0*/  FFMA R17, R17, R20, R14 ;  /* 0x0000001411117223 */ /* 0x000fe2000000000e */
[----:B0-----:R-:W-:Y:S02]  /*16b0*/  IADD3 R7, PT, PT, R11, R10, RZ ;  /* 0x0000000a0b077210 */ /* 0x001fe40007ffe0ff */
[----:B------:R-:W-:-:S04]  /*16c0*/  IADD3 R10, PT, PT, R10, 0x1, RZ ;  /* 0x000000010a0a7810 */ /* 0x000fc80007ffe0ff */
[----:B------:R-:W-:Y:S01]  /*16d0*/  ISETP.NE.AND P0, PT, R10, 0x3e8, PT ;  /* 0x000003e80a00780c */ /* 0x000fe20003f05270 */
[----:B-1----:R-:W-:-:S04]  /*16e0*/  IMAD.WIDE R8, R7, 0x4, R8 ;  /* 0x0000000407087825 */ /* 0x002fc800078e0208 */
[----:B--2---:R-:W-:-:S04]  /*16f0*/  FFMA R17, R18, R21, R17 ;  /* 0x0000001512117223 */ /* 0x004fc80000000011 */
[----:B---3--:R-:W-:-:S04]  /*1700*/  FFMA R24, R24, R27, R17 ;  /* 0x0000001b18187223 */ /* 0x008fc80000000011 */
[----:B------:R-:W-:-:S04]  /*1710*/  FFMA R19, R19, R6, R24 ;  /* 0x0000000613137223 */ /* 0x000fc80000000018 */
[----:B------:R-:W-:-:S04]  /*1720*/  FFMA R19, R16, R28, R19 ;  /* 0x0000001c10137223 */ /* 0x000fc80000000013 */
[----:B------:R-:W-:-:S05]  /*1730*/  FFMA R19, R26, R29, R19 ;  /* 0x0000001d1a137223 */ /* 0x000fca0000000013 */
[----:B------:R0:W-:Y:S01]  /*1740*/  STG.E desc[UR12][R8.64], R19 ;  /* 0x0000001308007986 */ /* 0x0001e2000c10190c */
[----:B------:R-:W-:Y:S05]  /*1750*/  @P0 BRA `(.L_x_0) ;  /* 0xffffffe800640947 */ /* 0x000fea000383ffff */
[----:B------:R-:W-:Y:S05]  /*1760*/  EXIT ;  /* 0x000000000000794d */ /* 0x000fea0003800000 */
.L_x_1:
[----:B------:R-:W-:-:S00]  /*1770*/  BRA `(.L_x_1) ;  /* 0xfffffffc00fc7947 */ /* 0x000fc0000383ffff */
[----:B------:R-:W-:-:S00]  /*1780*/  NOP ;  /* 0x0000000000007918 */ /* 0x000fc00000000000 */
[----:B------:R-:W-:-:S00]  /*1790*/  NOP ;  /* 0x0000000000007918 */ /* 0x000fc00000000000 */
[----:B------:R-:W-:-:S00]  /*17a0*/  NOP ;  /* 0x0000000000007918 */ /* 0x000fc00000000000 */
[----:B------:R-:W-:-:S00]  /*17b0*/  NOP ;  /* 0x0000000000007918 */ /* 0x000fc00000000000 */
[----:B------:R-:W-:-:S00]  /*17c0*/  NOP ;  /* 0x0000000000007918 */ /* 0x000fc00000000000 */
[----:B------:R-:W-:-:S00]  /*17d0*/  NOP ;  /* 0x0000000000007918 */ /* 0x000fc00000000000 */
[----:B------:R-:W-:-:S00]  /*17e0*/  NOP ;  /* 0x0000000000007918 */ /* 0x000fc00000000000 */
[----:B------:R-:W-:-:S00]  /*17f0*/  NOP ;  /* 0x0000000000007918 */ /* 0x000fc00000000000 */
.L_x_2:


//--------------------- .nv.shared.reserved.0     --------------------------
	.section	.nv.shared.reserved.0,"aw",@nobits
	.weak		__nv_reservedSMEM_offset_0_alias
	.size		__nv_reservedSMEM_offset_0_alias, 0, 64
	.other		__nv_reservedSMEM_offset_0_alias,@"STO_CUDA_RESERVED_SHARED STV_DEFAULT"
__nv_reservedSMEM_offset_0_alias:
	.zero		0
	.zero		64


//--------------------- .nv.constant0._Z10matMul_GPUPfS_S_ --------------------------
	.section	.nv.constant0._Z10matMul_GPUPfS_S_,"a",@progbits
	.sectionflags	@""
	.align	4
.nv.constant0._Z10matMul_GPUPfS_S_:
	.zero		920


//--------------------- SYMBOLS --------------------------

	.type		.nv.reservedSmem.offset0,@object
	.size		.nv.reservedSmem.offset0,0x4
